	.headerflags	@"EF_CUDA_TEXMODE_UNIFIED EF_CUDA_64BIT_ADDRESS EF_CUDA_ACCELERATORS EF_CUDA_SM90 EF_CUDA_VIRTUAL_SM(EF_CUDA_SM90)"
	.elftype	@"ET_EXEC"


//--------------------- .nv.info                  --------------------------
	.section	.nv.info,"",@"SHT_CUDA_INFO"
	.align	4


	//----- nvinfo : EIATTR_REGCOUNT
	.align		4
        /*0000*/ 	.byte	0x04, 0x2f
        /*0002*/ 	.short	(.L_1 - .L_0)
	.align		4
.L_0:
        /*0004*/ 	.word	index@(triton_poi_fused_convolution_relu_12)
        /*0008*/ 	.word	0x00000012


	//----- nvinfo : EIATTR_MIN_STACK_SIZE
	.align		4
.L_1:
        /*000c*/ 	.byte	0x04, 0x12
        /*000e*/ 	.short	(.L_3 - .L_2)
	.align		4
.L_2:
        /*0010*/ 	.word	index@(triton_poi_fused_convolution_relu_12)
        /*0014*/ 	.word	0x00000000


	//----- nvinfo : EIATTR_FRAME_SIZE
	.align		4
.L_3:
        /*0018*/ 	.byte	0x04, 0x11
        /*001a*/ 	.short	(.L_5 - .L_4)
	.align		4
.L_4:
        /*001c*/ 	.word	index@(triton_poi_fused_convolution_relu_12)
        /*0020*/ 	.word	0x00000000


	//----- nvinfo : EIATTR_MIN_STACK_SIZE
	.align		4
.L_5:
        /*0024*/ 	.byte	0x04, 0x12
        /*0026*/ 	.short	(.L_7 - .L_6)
	.align		4
.L_6:
        /*0028*/ 	.word	index@(triton_poi_fused_convolution_relu_12)
        /*002c*/ 	.word	0x00000000
.L_7:


//--------------------- .nv.info.triton_poi_fused_convolution_relu_12 --------------------------
	.section	.nv.info.triton_poi_fused_convolution_relu_12,"",@"SHT_CUDA_INFO"
	.sectionflags	@""
	.align	4


	//----- nvinfo : EIATTR_CUDA_API_VERSION
	.align		4
        /*0000*/ 	.byte	0x04, 0x37
        /*0002*/ 	.short	(.L_9 - .L_8)
.L_8:
        /*0004*/ 	.word	0x0000007c


	//----- nvinfo : EIATTR_KPARAM_INFO
	.align		4
.L_9:
        /*0008*/ 	.byte	0x04, 0x17
        /*000a*/ 	.short	(.L_11 - .L_10)
.L_10:
        /*000c*/ 	.word	0x00000000
        /*0010*/ 	.short	0x0002
        /*0012*/ 	.short	0x0010
        /*0014*/ 	.byte	0x00, 0xf0, 0x11, 0x00


	//----- nvinfo : EIATTR_KPARAM_INFO
	.align		4
.L_11:
        /*0018*/ 	.byte	0x04, 0x17
        /*001a*/ 	.short	(.L_13 - .L_12)
.L_12:
        /*001c*/ 	.word	0x00000000
        /*0020*/ 	.short	0x0001
        /*0022*/ 	.short	0x0008
        /*0024*/ 	.byte	0x00, 0xf4, 0x21, 0x00


	//----- nvinfo : EIATTR_KPARAM_INFO
	.align		4
.L_13:
        /*0028*/ 	.byte	0x04, 0x17
        /*002a*/ 	.short	(.L_15 - .L_14)
.L_14:
        /*002c*/ 	.word	0x00000000
        /*0030*/ 	.short	0x0000
        /*0032*/ 	.short	0x0000
        /*0034*/ 	.byte	0x00, 0xf4, 0x21, 0x00


	//----- nvinfo : EIATTR_SPARSE_MMA_MASK
	.align		4
.L_15:
        /*0038*/ 	.byte	0x03, 0x50
        /*003a*/ 	.short	0x0000


	//----- nvinfo : EIATTR_MAXREG_COUNT
	.align		4
        /*003c*/ 	.byte	0x03, 0x1b
        /*003e*/ 	.short	0x00ff


	//----- nvinfo : EIATTR_EXIT_INSTR_OFFSETS
	.align		4
        /*0040*/ 	.byte	0x04, 0x1c
        /*0042*/ 	.short	(.L_17 - .L_16)


	//   ....[0]....
.L_16:
        /*0044*/ 	.word	0x000002d0


	//----- nvinfo : EIATTR_REQNTID
	.align		4
.L_17:
        /*0048*/ 	.byte	0x04, 0x10
        /*004a*/ 	.short	(.L_19 - .L_18)
.L_18:
        /*004c*/ 	.word	0x00000080
        /*0050*/ 	.word	0x00000001
        /*0054*/ 	.word	0x00000001


	//----- nvinfo : EIATTR_CBANK_PARAM_SIZE
	.align		4
.L_19:
        /*0058*/ 	.byte	0x03, 0x19
        /*005a*/ 	.short	0x0014


	//----- nvinfo : EIATTR_PARAM_CBANK
	.align		4
        /*005c*/ 	.byte	0x04, 0x0a
        /*005e*/ 	.short	(.L_21 - .L_20)
	.align		4
.L_20:
        /*0060*/ 	.word	index@(.nv.constant0.triton_poi_fused_convolution_relu_12)
        /*0064*/ 	.short	0x0210
        /*0066*/ 	.short	0x0014


	//----- nvinfo : EIATTR_SW_WAR
	.align		4
.L_21:
        /*0068*/ 	.byte	0x04, 0x36
        /*006a*/ 	.short	(.L_23 - .L_22)
.L_22:
        /*006c*/ 	.word	0x00000008
.L_23:


//--------------------- .nv.callgraph             --------------------------
	.section	.nv.callgraph,"",@"SHT_CUDA_CALLGRAPH"
	.align	4
	.sectionentsize	8
	.align		4
        /*0000*/ 	.word	0x00000000
	.align		4
        /*0004*/ 	.word	0xffffffff
	.align		4
        /*0008*/ 	.word	0x00000000
	.align		4
        /*000c*/ 	.word	0xfffffffe
	.align		4
        /*0010*/ 	.word	0x00000000
	.align		4
        /*0014*/ 	.word	0xfffffffd
	.align		4
        /*0018*/ 	.word	0x00000000
	.align		4
        /*001c*/ 	.word	0xfffffffc


//--------------------- .text.triton_poi_fused_convolution_relu_12 --------------------------
	.section	.text.triton_poi_fused_convolution_relu_12,"ax",@progbits
	.align	128
        .global         triton_poi_fused_convolution_relu_12
        .type           triton_poi_fused_convolution_relu_12,@function
        .size           triton_poi_fused_convolution_relu_12,(.L_x_1 - triton_poi_fused_convolution_relu_12)
        .other          triton_poi_fused_convolution_relu_12,@"STO_CUDA_ENTRY STV_DEFAULT"
triton_poi_fused_convolution_relu_12:
.text.triton_poi_fused_convolution_relu_12:
[----:B------:R-:W-:Y:S01]  /*0000*/  LDC R1, c[0x0][0x28] ;  /* 0x00000a00ff017b82 */ /* 0x000fe20000000800 */
[----:B------:R-:W1:Y:S07]  /*0010*/  S2R R0, SR_TID.X ;  /* 0x0000000000007919 */ /* 0x000e6e0000002100 */
[----:B------:R-:W2:Y:S01]  /*0020*/  LDC.64 R4, c[0x0][0x218] ;  /* 0x00008600ff047b82 */ /* 0x000ea20000000a00 */
[----:B------:R-:W-:Y:S01]  /*0030*/  ULDC.64 UR4, c[0x0][0x208] ;  /* 0x0000820000047ab9 */ /* 0x000fe20000000a00 */
[----:B------:R-:W3:Y:S06]  /*0040*/  S2R R7, SR_CTAID.X ;  /* 0x0000000000077919 */ /* 0x000eec0000002500 */
[----:B------:R-:W4:Y:S01]  /*0050*/  LDC.64 R2, c[0x0][0x210] ;  /* 0x00008400ff027b82 */ /* 0x000f220000000a00 */
[----:B-1----:R-:W-:Y:S01]  /*0060*/  IMAD.SHL.U32 R0, R0, 0x4, RZ ;  /* 0x0000000400007824 */ /* 0x002fe200078e00ff */
[----:B---3--:R-:W-:-:S04]  /*0070*/  SHF.R.S32.HI R6, RZ, 0x15, R7 ;  /* 0x00000015ff067819 */ /* 0x008fc80000011407 */
[----:B------:R-:W-:-:S05]  /*0080*/  LOP3.LUT R0, R0, 0x1fc, RZ, 0xc0, !PT ;  /* 0x000001fc00007812 */ /* 0x000fca00078ec0ff */
[----:B------:R-:W-:Y:S01]  /*0090*/  IMAD R7, R7, 0x400, R0 ;  /* 0x0000040007077824 */ /* 0x000fe200078e0200 */
[----:B------:R-:W-:-:S03]  /*00a0*/  SGXT R0, R6, 0x1 ;  /* 0x000000010600781a */ /* 0x000fc60000000200 */
[----:B----4-:R-:W-:Y:S01]  /*00b0*/  IMAD.WIDE R2, R7, 0x4, R2 ;  /* 0x0000000407027825 */ /* 0x010fe200078e0202 */
[----:B------:R-:W-:-:S04]  /*00c0*/  LEA.HI R0, R0, R7, RZ, 0x7 ;  /* 0x0000000700007211 */ /* 0x000fc800078f38ff */
[----:B------:R-:W-:Y:S01]  /*00d0*/  LOP3.LUT R0, R0, 0xffffff80, RZ, 0xc0, !PT ;  /* 0xffffff8000007812 */ /* 0x000fe200078ec0ff */
[----:B------:R-:W3:Y:S04]  /*00e0*/  LDG.E.128 R12, desc[UR4][R2.64+0x800] ;  /* 0x00080004020c7981 */ /* 0x000ee8000c1e1d00 */
[----:B------:R-:W-:-:S04]  /*00f0*/  IMAD.IADD R9, R7, 0x1, -R0 ;  /* 0x0000000107097824 */ /* 0x000fc800078e0a00 */
[----:B--2---:R-:W-:Y:S02]  /*0100*/  IMAD.WIDE R4, R9, 0x4, R4 ;  /* 0x0000000409047825 */ /* 0x004fe400078e0204 */
[----:B------:R-:W2:Y:S04]  /*0110*/  LDG.E.128 R8, desc[UR4][R2.64] ;  /* 0x0000000402087981 */ /* 0x000ea8000c1e1d00 */
[----:B------:R-:W3:Y:S02]  /*0120*/  LDG.E.EL.128 R4, desc[UR4][R4.64] ;  /* 0x0000000404047981 */ /* 0x000ee4000c2e1d00 */
[CC--:B---3--:R-:W-:Y:S01]  /*0130*/  FSETP.GEU.AND P6, PT, R12.reuse, -R4.reuse, PT ;  /* 0x800000040c00720b */ /* 0x0c8fe20003fce000 */
[--C-:B------:R-:W-:Y:S01]  /*0140*/  FADD R12, R12, R4.reuse ;  /* 0x000000040c0c7221 */ /* 0x100fe20000000000 */
[C---:B--2---:R-:W-:Y:S01]  /*0150*/  FSETP.GEU.AND P2, PT, R8.reuse, -R4, PT ;  /* 0x800000040800720b */ /* 0x044fe20003f4e000 */
[----:B------:R-:W-:Y:S01]  /*0160*/  FADD R8, R8, R4 ;  /* 0x0000000408087221 */ /* 0x000fe20000000000 */
[----:B------:R-:W-:-:S02]  /*0170*/  FSETP.GEU.AND P5, PT, R13, -R5, PT ;  /* 0x800000050d00720b */ /* 0x000fc40003fae000 */
[----:B------:R-:W-:Y:S01]  /*0180*/  SEL R4, R12, RZ, P6 ;  /* 0x000000ff0c047207 */ /* 0x000fe20003000000 */
[----:B------:R-:W-:Y:S01]  /*0190*/  FADD R13, R13, R5 ;  /* 0x000000050d0d7221 */ /* 0x000fe20000000000 */
[CC--:B------:R-:W-:Y:S01]  /*01a0*/  FSETP.GEU.AND P4, PT, R14.reuse, -R6.reuse, PT ;  /* 0x800000060e00720b */ /* 0x0c0fe20003f8e000 */
[--C-:B------:R-:W-:Y:S01]  /*01b0*/  FADD R14, R14, R6.reuse ;  /* 0x000000060e0e7221 */ /* 0x100fe20000000000 */
[C---:B------:R-:W-:Y:S01]  /*01c0*/  FSETP.GEU.AND P3, PT, R15.reuse, -R7, PT ;  /* 0x800000070f00720b */ /* 0x040fe20003f6e000 */
[----:B------:R-:W-:Y:S01]  /*01d0*/  FADD R15, R15, R7 ;  /* 0x000000070f0f7221 */ /* 0x000fe20000000000 */
[C---:B------:R-:W-:Y:S01]  /*01e0*/  FSETP.GEU.AND P1, PT, R9.reuse, -R5, PT ;  /* 0x800000050900720b */ /* 0x040fe20003f2e000 */
[----:B------:R-:W-:Y:S01]  /*01f0*/  FADD R9, R9, R5 ;  /* 0x0000000509097221 */ /* 0x000fe20000000000 */
[C---:B------:R-:W-:Y:S01]  /*0200*/  FSETP.GEU.AND P0, PT, R10.reuse, -R6, PT ;  /* 0x800000060a00720b */ /* 0x040fe20003f0e000 */
[----:B------:R-:W-:Y:S01]  /*0210*/  FADD R10, R10, R6 ;  /* 0x000000060a0a7221 */ /* 0x000fe20000000000 */
[C---:B------:R-:W-:Y:S01]  /*0220*/  FSETP.GEU.AND P6, PT, R11.reuse, -R7, PT ;  /* 0x800000070b00720b */ /* 0x040fe20003fce000 */
[----:B------:R-:W-:Y:S01]  /*0230*/  FADD R11, R11, R7 ;  /* 0x000000070b0b7221 */ /* 0x000fe20000000000 */
[----:B------:R-:W-:-:S02]  /*0240*/  SEL R5, R13, RZ, P5 ;  /* 0x000000ff0d057207 */ /* 0x000fc40002800000 */
[----:B------:R-:W-:Y:S02]  /*0250*/  SEL R6, R14, RZ, P4 ;  /* 0x000000ff0e067207 */ /* 0x000fe40002000000 */
[----:B------:R-:W-:Y:S02]  /*0260*/  SEL R7, R15, RZ, P3 ;  /* 0x000000ff0f077207 */ /* 0x000fe40001800000 */
[----:B------:R-:W-:Y:S02]  /*0270*/  SEL R8, R8, RZ, P2 ;  /* 0x000000ff08087207 */ /* 0x000fe40001000000 */
[----:B------:R-:W-:Y:S02]  /*0280*/  SEL R9, R9, RZ, P1 ;  /* 0x000000ff09097207 */ /* 0x000fe40000800000 */
[----:B------:R-:W-:Y:S02]  /*0290*/  SEL R10, R10, RZ, P0 ;  /* 0x000000ff0a0a7207 */ /* 0x000fe40000000000 */
[----:B------:R-:W-:Y:S01]  /*02a0*/  SEL R11, R11, RZ, P6 ;  /* 0x000000ff0b0b7207 */ /* 0x000fe20003000000 */
[----:B------:R-:W-:Y:S04]  /*02b0*/  STG.E.128 desc[UR4][R2.64+0x800], R4 ;  /* 0x0008000402007986 */ /* 0x000fe8000c101d04 */
[----:B------:R-:W-:Y:S01]  /*02c0*/  STG.E.128 desc[UR4][R2.64], R8 ;  /* 0x0000000802007986 */ /* 0x000fe2000c101d04 */
[----:B------:R-:W-:Y:S05]  /*02d0*/  EXIT ;  /* 0x000000000000794d */ /* 0x000fea0003800000 */
.L_x_0:
[----:B------:R-:W-:-:S00]  /*02e0*/  BRA `(.L_x_0) ;  /* 0xfffffffc00fc7947 */ /* 0x000fc0000383ffff */
[----:B------:R-:W-:-:S00]  /*02f0*/  NOP ;  /* 0x0000000000007918 */ /* 0x000fc00000000000 */
        /* <DEDUP_REMOVED lines=8> */
.L_x_1:


//--------------------- .nv.constant0.triton_poi_fused_convolution_relu_12 --------------------------
	.section	.nv.constant0.triton_poi_fused_convolution_relu_12,"a",@progbits
	.sectionflags	@""
	.align	4
.nv.constant0.triton_poi_fused_convolution_relu_12:
	.zero		548
